//
// Generated by NVIDIA NVVM Compiler
//
// Compiler Build ID: CL-36424714
// Cuda compilation tools, release 13.0, V13.0.88
// Based on NVVM 20.0.0
//

.version 9.0
.target sm_100
.address_size 64

	// .globl	_Z8SpMV_COO9COOMatrixPfS0_

.visible .entry _Z8SpMV_COO9COOMatrixPfS0_(
	.param .align 8 .b8 _Z8SpMV_COO9COOMatrixPfS0__param_0[40],
	.param .u64 .ptr .align 1 _Z8SpMV_COO9COOMatrixPfS0__param_1,
	.param .u64 .ptr .align 1 _Z8SpMV_COO9COOMatrixPfS0__param_2
)
{
	.reg .pred 	%p<2>;
	.reg .b32 	%r<10>;
	.reg .b32 	%f<5>;
	.reg .b64 	%rd<19>;

	ld.param.u64 	%rd3, [_Z8SpMV_COO9COOMatrixPfS0__param_0+32];
	ld.param.u64 	%rd2, [_Z8SpMV_COO9COOMatrixPfS0__param_0+24];
	ld.param.u64 	%rd1, [_Z8SpMV_COO9COOMatrixPfS0__param_0+16];
	ld.param.u32 	%r4, [_Z8SpMV_COO9COOMatrixPfS0__param_0+8];
	ld.param.u64 	%rd4, [_Z8SpMV_COO9COOMatrixPfS0__param_1];
	ld.param.u64 	%rd5, [_Z8SpMV_COO9COOMatrixPfS0__param_2];
	mov.u32 	%r5, %ctaid.x;
	mov.u32 	%r6, %ntid.x;
	mov.u32 	%r7, %tid.x;
	mad.lo.s32 	%r1, %r5, %r6, %r7;
	setp.ge.s32 	%p1, %r1, %r4;
	@%p1 bra 	$L__BB0_2;
	cvta.to.global.u64 	%rd6, %rd3;
	cvta.to.global.u64 	%rd7, %rd2;
	cvta.to.global.u64 	%rd8, %rd1;
	cvta.to.global.u64 	%rd9, %rd4;
	cvta.to.global.u64 	%rd10, %rd5;
	mul.wide.s32 	%rd11, %r1, 4;
	add.s64 	%rd12, %rd8, %rd11;
	ld.global.u32 	%r8, [%rd12];
	add.s64 	%rd13, %rd7, %rd11;
	ld.global.u32 	%r9, [%rd13];
	add.s64 	%rd14, %rd6, %rd11;
	ld.global.f32 	%f1, [%rd14];
	mul.wide.s32 	%rd15, %r8, 4;
	add.s64 	%rd16, %rd10, %rd15;
	mul.wide.s32 	%rd17, %r9, 4;
	add.s64 	%rd18, %rd9, %rd17;
	ld.global.f32 	%f2, [%rd18];
	mul.f32 	%f3, %f1, %f2;
	atom.global.add.f32 	%f4, [%rd16], %f3;
$L__BB0_2:
	ret;

}


// ===== COMPILED SASS (sm_100) =====

	.target	sm_100

	.elftype	@"ET_EXEC"


//--------------------- .note.nv.tkinfo           --------------------------
	.section	.note.nv.tkinfo,"",@"SHT_NOTE"
	.sectionflags	@"SHF_NOTE_NV_TKINFO"
	.tkinfo
        /*0018*/ 	.word	0x00000002
        /*0030*/ 	.string	""
        /*0030*/ 	.string	"ptxas"
        /*0030*/ 	.string	"Cuda compilation tools, release 13.0, V13.0.88"
        /*0030*/ 	.string	"Build cuda_13.0.r13.0/compiler.36424714_0"
        /*0030*/ 	.string	"-arch sm_100 -m 64 "



//--------------------- .note.nv.cuinfo           --------------------------
	.section	.note.nv.cuinfo,"",@"SHT_NOTE"
	.sectionflags	@"SHF_NOTE_NV_CUINFO"
        /*0018*/ 	.short	0x0002
        /*001a*/ 	.short	0x0064
        /*001c*/ 	.short	0x0082
	.zero		2


//--------------------- .nv.info                  --------------------------
	.section	.nv.info,"",@"SHT_CUDA_INFO"
	.align	4


	//----- nvinfo : EIATTR_REGCOUNT
	.align		4
        /*0000*/ 	.byte	0x04, 0x2f
        /*0002*/ 	.short	(.L_1 - .L_0)
	.align		4
.L_0:
        /*0004*/ 	.word	index@(_Z8SpMV_COO9COOMatrixPfS0_)
        /*0008*/ 	.word	0x0000000e


	//----- nvinfo : EIATTR_FRAME_SIZE
	.align		4
.L_1:
        /*000c*/ 	.byte	0x04, 0x11
        /*000e*/ 	.short	(.L_3 - .L_2)
	.align		4
.L_2:
        /*0010*/ 	.word	index@(_Z8SpMV_COO9COOMatrixPfS0_)
        /*0014*/ 	.word	0x00000000


	//----- nvinfo : EIATTR_MIN_STACK_SIZE
	.align		4
.L_3:
        /*0018*/ 	.byte	0x04, 0x12
        /*001a*/ 	.short	(.L_5 - .L_4)
	.align		4
.L_4:
        /*001c*/ 	.word	index@(_Z8SpMV_COO9COOMatrixPfS0_)
        /*0020*/ 	.word	0x00000000
.L_5:


//--------------------- .nv.compat                --------------------------
	.section	.nv.compat,"",@"SHT_CUDA_COMPAT_INFO"
	.align	4
        /*0000*/ 	.byte	0x02, 0x09, 0x00, 0x00, 0x02, 0x02, 0x01, 0x00, 0x02, 0x05, 0x05, 0x00, 0x03, 0x07, 0x01, 0x01
        /*0010*/ 	.byte	0x02, 0x03, 0x00, 0x00, 0x02, 0x06, 0x01, 0x00, 0x04, 0x0b, 0x08, 0x00, 0x09, 0x00, 0x00, 0x00
        /*0020*/ 	.byte	0x00, 0x00, 0x00, 0x00


//--------------------- .nv.info._Z8SpMV_COO9COOMatrixPfS0_ --------------------------
	.section	.nv.info._Z8SpMV_COO9COOMatrixPfS0_,"",@"SHT_CUDA_INFO"
	.sectionflags	@""
	.align	4


	//----- nvinfo : EIATTR_CUDA_API_VERSION
	.align		4
        /*0000*/ 	.byte	0x04, 0x37
        /*0002*/ 	.short	(.L_7 - .L_6)
.L_6:
        /*0004*/ 	.word	0x00000082


	//----- nvinfo : EIATTR_KPARAM_INFO
	.align		4
.L_7:
        /*0008*/ 	.byte	0x04, 0x17
        /*000a*/ 	.short	(.L_9 - .L_8)
.L_8:
        /*000c*/ 	.word	0x00000000
        /*0010*/ 	.short	0x0002
        /*0012*/ 	.short	0x0030
        /*0014*/ 	.byte	0x00, 0xf5, 0x21, 0x00


	//----- nvinfo : EIATTR_KPARAM_INFO
	.align		4
.L_9:
        /*0018*/ 	.byte	0x04, 0x17
        /*001a*/ 	.short	(.L_11 - .L_10)
.L_10:
        /*001c*/ 	.word	0x00000000
        /*0020*/ 	.short	0x0001
        /*0022*/ 	.short	0x0028
        /*0024*/ 	.byte	0x00, 0xf5, 0x21, 0x00


	//----- nvinfo : EIATTR_KPARAM_INFO
	.align		4
.L_11:
        /*0028*/ 	.byte	0x04, 0x17
        /*002a*/ 	.short	(.L_13 - .L_12)
.L_12:
        /*002c*/ 	.word	0x00000000
        /*0030*/ 	.short	0x0000
        /*0032*/ 	.short	0x0000
        /*0034*/ 	.byte	0x00, 0xf0, 0xa1, 0x00


	//----- nvinfo : EIATTR_SPARSE_MMA_MASK
	.align		4
.L_13:
        /*0038*/ 	.byte	0x03, 0x50
        /*003a*/ 	.short	0x0000


	//----- nvinfo : EIATTR_MAXREG_COUNT
	.align		4
        /*003c*/ 	.byte	0x03, 0x1b
        /*003e*/ 	.short	0x00ff


	//----- nvinfo : EIATTR_MERCURY_ISA_VERSION
	.align		4
        /*0040*/ 	.byte	0x03, 0x5f
        /*0042*/ 	.short	0x0101


	//----- nvinfo : EIATTR_VRC_CTA_INIT_COUNT
	.align		4
        /*0044*/ 	.byte	0x02, 0x4a
	.zero		1
	.zero		1


	//----- nvinfo : EIATTR_EXIT_INSTR_OFFSETS
	.align		4
        /*0048*/ 	.byte	0x04, 0x1c
        /*004a*/ 	.short	(.L_15 - .L_14)


	//   ....[0]....
.L_14:
        /*004c*/ 	.word	0x00000070


	//   ....[1]....
        /*0050*/ 	.word	0x00000190


	//----- nvinfo : EIATTR_CBANK_PARAM_SIZE
	.align		4
.L_15:
        /*0054*/ 	.byte	0x03, 0x19
        /*0056*/ 	.short	0x0038


	//----- nvinfo : EIATTR_PARAM_CBANK
	.align		4
        /*0058*/ 	.byte	0x04, 0x0a
        /*005a*/ 	.short	(.L_17 - .L_16)
	.align		4
.L_16:
        /*005c*/ 	.word	index@(.nv.constant0._Z8SpMV_COO9COOMatrixPfS0_)
        /*0060*/ 	.short	0x0380
        /*0062*/ 	.short	0x0038


	//----- nvinfo : EIATTR_SW_WAR
	.align		4
.L_17:
        /*0064*/ 	.byte	0x04, 0x36
        /*0066*/ 	.short	(.L_19 - .L_18)
.L_18:
        /*0068*/ 	.word	0x00000008
.L_19:


//--------------------- .nv.callgraph             --------------------------
	.section	.nv.callgraph,"",@"SHT_CUDA_CALLGRAPH"
	.align	4
	.sectionentsize	8
	.align		4
        /*0000*/ 	.word	0x00000000
	.align		4
        /*0004*/ 	.word	0xffffffff
	.align		4
        /*0008*/ 	.word	0x00000000
	.align		4
        /*000c*/ 	.word	0xfffffffe
	.align		4
        /*0010*/ 	.word	0x00000000
	.align		4
        /*0014*/ 	.word	0xfffffffd
	.align		4
        /*0018*/ 	.word	0x00000000
	.align		4
        /*001c*/ 	.word	0xfffffffc


//--------------------- .text._Z8SpMV_COO9COOMatrixPfS0_ --------------------------
	.section	.text._Z8SpMV_COO9COOMatrixPfS0_,"ax",@progbits
	.align	128
        .global         _Z8SpMV_COO9COOMatrixPfS0_
        .type           _Z8SpMV_COO9COOMatrixPfS0_,@function
        .size           _Z8SpMV_COO9COOMatrixPfS0_,(.L_x_1 - _Z8SpMV_COO9COOMatrixPfS0_)
        .other          _Z8SpMV_COO9COOMatrixPfS0_,@"STO_CUDA_ENTRY STV_DEFAULT"
_Z8SpMV_COO9COOMatrixPfS0_:
.text._Z8SpMV_COO9COOMatrixPfS0_:
[----:B------:R-:W-:Y:S01]  /*0000*/  LDC R1, c[0x0][0x37c] ;  /* 0x0000df00ff017b82 */ /* 0x000fe20000000800 */
[----:B------:R-:W0:Y:S07]  /*0010*/  S2R R0, SR_TID.X ;  /* 0x0000000000007919 */ /* 0x000e2e0000002100 */
[----:B------:R-:W0:Y:S01]  /*0020*/  S2UR UR4, SR_CTAID.X ;  /* 0x00000000000479c3 */ /* 0x000e220000002500 */
[----:B------:R-:W1:Y:S07]  /*0030*/  LDCU UR5, c[0x0][0x388] ;  /* 0x00007100ff0577ac */ /* 0x000e6e0008000800 */
[----:B------:R-:W0:Y:S02]  /*0040*/  LDC R11, c[0x0][0x360] ;  /* 0x0000d800ff0b7b82 */ /* 0x000e240000000800 */
[----:B0-----:R-:W-:-:S05]  /*0050*/  IMAD R11, R11, UR4, R0 ;  /* 0x000000040b0b7c24 */ /* 0x001fca000f8e0200 */
[----:B-1----:R-:W-:-:S13]  /*0060*/  ISETP.GE.AND P0, PT, R11, UR5, PT ;  /* 0x000000050b007c0c */ /* 0x002fda000bf06270 */
[----:B------:R-:W-:Y:S05]  /*0070*/  @P0 EXIT ;  /* 0x000000000000094d */ /* 0x000fea0003800000 */
[----:B------:R-:W0:Y:S01]  /*0080*/  LDC.64 R4, c[0x0][0x398] ;  /* 0x0000e600ff047b82 */ /* 0x000e220000000a00 */
[----:B------:R-:W1:Y:S07]  /*0090*/  LDCU.64 UR4, c[0x0][0x358] ;  /* 0x00006b00ff0477ac */ /* 0x000e6e0008000a00 */
[----:B------:R-:W2:Y:S08]  /*00a0*/  LDC.64 R2, c[0x0][0x390] ;  /* 0x0000e400ff027b82 */ /* 0x000eb00000000a00 */
[----:B------:R-:W3:Y:S01]  /*00b0*/  LDC.64 R6, c[0x0][0x3a0] ;  /* 0x0000e800ff067b82 */ /* 0x000ee20000000a00 */
[----:B0-----:R-:W-:-:S07]  /*00c0*/  IMAD.WIDE R4, R11, 0x4, R4 ;  /* 0x000000040b047825 */ /* 0x001fce00078e0204 */
[----:B------:R-:W0:Y:S01]  /*00d0*/  LDC.64 R8, c[0x0][0x3a8] ;  /* 0x0000ea00ff087b82 */ /* 0x000e220000000a00 */
[----:B-1----:R-:W0:Y:S01]  /*00e0*/  LDG.E R5, desc[UR4][R4.64] ;  /* 0x0000000404057981 */ /* 0x002e22000c1e1900 */
[----:B--2---:R-:W-:-:S06]  /*00f0*/  IMAD.WIDE R2, R11, 0x4, R2 ;  /* 0x000000040b027825 */ /* 0x004fcc00078e0202 */
[----:B------:R-:W2:Y:S01]  /*0100*/  LDG.E R3, desc[UR4][R2.64] ;  /* 0x0000000402037981 */ /* 0x000ea2000c1e1900 */
[----:B---3--:R-:W-:Y:S02]  /*0110*/  IMAD.WIDE R6, R11, 0x4, R6 ;  /* 0x000000040b067825 */ /* 0x008fe400078e0206 */
[----:B------:R-:W2:Y:S04]  /*0120*/  LDC.64 R10, c[0x0][0x3b0] ;  /* 0x0000ec00ff0a7b82 */ /* 0x000ea80000000a00 */
[----:B------:R-:W3:Y:S01]  /*0130*/  LDG.E R6, desc[UR4][R6.64] ;  /* 0x0000000406067981 */ /* 0x000ee2000c1e1900 */
[----:B0-----:R-:W-:-:S06]  /*0140*/  IMAD.WIDE R8, R5, 0x4, R8 ;  /* 0x0000000405087825 */ /* 0x001fcc00078e0208 */
[----:B------:R-:W3:Y:S01]  /*0150*/  LDG.E R9, desc[UR4][R8.64] ;  /* 0x0000000408097981 */ /* 0x000ee2000c1e1900 */
[----:B--2---:R-:W-:-:S04]  /*0160*/  IMAD.WIDE R4, R3, 0x4, R10 ;  /* 0x0000000403047825 */ /* 0x004fc800078e020a */
[----:B---3--:R-:W-:-:S05]  /*0170*/  FMUL R11, R6, R9 ;  /* 0x00000009060b7220 */ /* 0x008fca0000400000 */
[----:B------:R-:W-:Y:S01]  /*0180*/  REDG.E.ADD.F32.FTZ.RN.STRONG.GPU desc[UR4][R4.64], R11 ;  /* 0x0000000b040079a6 */ /* 0x000fe2000c12f304 */
[----:B------:R-:W-:Y:S05]  /*0190*/  EXIT ;  /* 0x000000000000794d */ /* 0x000fea0003800000 */
.L_x_0:
[----:B------:R-:W-:-:S00]  /*01a0*/  BRA `(.L_x_0) ;  /* 0xfffffffc00fc7947 */ /* 0x000fc0000383ffff */
[----:B------:R-:W-:-:S00]  /*01b0*/  NOP ;  /* 0x0000000000007918 */ /* 0x000fc00000000000 */
        /* <DEDUP_REMOVED lines=12> */
.L_x_1:


//--------------------- .nv.shared.reserved.0     --------------------------
	.section	.nv.shared.reserved.0,"aw",@nobits
	.weak		__nv_reservedSMEM_offset_0_alias
	.size		__nv_reservedSMEM_offset_0_alias, 0, 64
	.other		__nv_reservedSMEM_offset_0_alias,@"STO_CUDA_RESERVED_SHARED STV_DEFAULT"
__nv_reservedSMEM_offset_0_alias:
	.zero		0
	.zero		64


//--------------------- .nv.constant0._Z8SpMV_COO9COOMatrixPfS0_ --------------------------
	.section	.nv.constant0._Z8SpMV_COO9COOMatrixPfS0_,"a",@progbits
	.sectionflags	@""
	.align	4
.nv.constant0._Z8SpMV_COO9COOMatrixPfS0_:
	.zero		952


//--------------------- SYMBOLS --------------------------

	.type		.nv.reservedSmem.offset0,@object
	.size		.nv.reservedSmem.offset0,0x4
